//
// Generated by NVIDIA NVVM Compiler
//
// Compiler Build ID: CL-36424714
// Cuda compilation tools, release 13.0, V13.0.88
// Based on NVVM 20.0.0
//

.version 9.0
.target sm_100
.address_size 64

	// .globl	_Z15deviceIterationPiS_ii

.visible .entry _Z15deviceIterationPiS_ii(
	.param .u64 .ptr .align 1 _Z15deviceIterationPiS_ii_param_0,
	.param .u64 .ptr .align 1 _Z15deviceIterationPiS_ii_param_1,
	.param .u32 _Z15deviceIterationPiS_ii_param_2,
	.param .u32 _Z15deviceIterationPiS_ii_param_3
)
{
	.reg .pred 	%p<19>;
	.reg .b32 	%r<57>;
	.reg .b64 	%rd<25>;

	ld.param.u64 	%rd1, [_Z15deviceIterationPiS_ii_param_0];
	ld.param.u64 	%rd2, [_Z15deviceIterationPiS_ii_param_1];
	ld.param.u32 	%r3, [_Z15deviceIterationPiS_ii_param_2];
	ld.param.u32 	%r4, [_Z15deviceIterationPiS_ii_param_3];
	mov.u32 	%r5, %ctaid.x;
	mov.u32 	%r6, %ntid.x;
	mov.u32 	%r7, %tid.x;
	mad.lo.s32 	%r1, %r5, %r6, %r7;
	mul.lo.s32 	%r8, %r4, %r3;
	setp.ge.s32 	%p4, %r1, %r8;
	@%p4 bra 	$L__BB0_6;
	cvta.to.global.u64 	%rd3, %rd2;
	div.s32 	%r10, %r1, %r3;
	mul.lo.s32 	%r11, %r10, %r3;
	sub.s32 	%r12, %r1, %r11;
	add.s32 	%r13, %r4, %r10;
	add.s32 	%r14, %r13, -1;
	rem.s32 	%r15, %r14, %r4;
	add.s32 	%r16, %r10, 1;
	rem.s32 	%r17, %r16, %r4;
	add.s32 	%r18, %r12, 1;
	rem.s32 	%r19, %r18, %r3;
	add.s32 	%r20, %r3, %r12;
	add.s32 	%r21, %r20, -1;
	rem.s32 	%r22, %r21, %r3;
	mul.lo.s32 	%r23, %r17, %r3;
	add.s32 	%r24, %r23, %r12;
	mul.wide.s32 	%rd4, %r24, 4;
	add.s64 	%rd5, %rd3, %rd4;
	ld.global.u32 	%r25, [%rd5];
	setp.ne.s32 	%p6, %r25, 0;
	selp.u32 	%r26, 1, 0, %p6;
	mul.lo.s32 	%r27, %r15, %r3;
	add.s32 	%r28, %r27, %r12;
	mul.wide.s32 	%rd6, %r28, 4;
	add.s64 	%rd7, %rd3, %rd6;
	ld.global.u32 	%r29, [%rd7];
	setp.eq.s32 	%p7, %r29, 0;
	selp.b32 	%r30, 2, 1, %p6;
	selp.b32 	%r31, %r26, %r30, %p7;
	add.s32 	%r32, %r22, %r11;
	mul.wide.s32 	%rd8, %r32, 4;
	add.s64 	%rd9, %rd3, %rd8;
	ld.global.u32 	%r33, [%rd9];
	setp.ne.s32 	%p8, %r33, 0;
	selp.u32 	%r34, 1, 0, %p8;
	add.s32 	%r35, %r31, %r34;
	add.s32 	%r36, %r19, %r11;
	mul.wide.s32 	%rd10, %r36, 4;
	add.s64 	%rd11, %rd3, %rd10;
	ld.global.u32 	%r37, [%rd11];
	setp.ne.s32 	%p9, %r37, 0;
	selp.u32 	%r38, 1, 0, %p9;
	add.s32 	%r39, %r35, %r38;
	add.s32 	%r40, %r22, %r23;
	mul.wide.s32 	%rd12, %r40, 4;
	add.s64 	%rd13, %rd3, %rd12;
	ld.global.u32 	%r41, [%rd13];
	setp.ne.s32 	%p10, %r41, 0;
	selp.u32 	%r42, 1, 0, %p10;
	add.s32 	%r43, %r39, %r42;
	add.s32 	%r44, %r23, %r19;
	mul.wide.s32 	%rd14, %r44, 4;
	add.s64 	%rd15, %rd3, %rd14;
	ld.global.u32 	%r45, [%rd15];
	setp.ne.s32 	%p11, %r45, 0;
	selp.u32 	%r46, 1, 0, %p11;
	add.s32 	%r47, %r43, %r46;
	add.s32 	%r48, %r22, %r27;
	mul.wide.s32 	%rd16, %r48, 4;
	add.s64 	%rd17, %rd3, %rd16;
	ld.global.u32 	%r49, [%rd17];
	setp.ne.s32 	%p12, %r49, 0;
	selp.u32 	%r50, 1, 0, %p12;
	add.s32 	%r51, %r47, %r50;
	add.s32 	%r52, %r19, %r27;
	mul.wide.s32 	%rd18, %r52, 4;
	add.s64 	%rd19, %rd3, %rd18;
	ld.global.u32 	%r53, [%rd19];
	setp.ne.s32 	%p13, %r53, 0;
	selp.u32 	%r54, 1, 0, %p13;
	add.s32 	%r2, %r51, %r54;
	mul.wide.s32 	%rd20, %r1, 4;
	add.s64 	%rd21, %rd3, %rd20;
	ld.global.u32 	%r9, [%rd21];
	mov.pred 	%p18, 0;
	setp.eq.s32 	%p14, %r9, 0;
	@%p14 bra 	$L__BB0_4;
	setp.ne.s32 	%p15, %r9, 1;
	@%p15 bra 	$L__BB0_5;
	and.b32  	%r55, %r2, -2;
	setp.eq.s32 	%p18, %r55, 2;
	bra.uni 	$L__BB0_5;
$L__BB0_4:
	setp.eq.s32 	%p16, %r2, 3;
	setp.eq.s32 	%p17, %r2, 6;
	or.pred  	%p18, %p16, %p17;
$L__BB0_5:
	selp.u32 	%r56, 1, 0, %p18;
	cvta.to.global.u64 	%rd22, %rd1;
	add.s64 	%rd24, %rd22, %rd20;
	st.global.u32 	[%rd24], %r56;
$L__BB0_6:
	ret;

}
	// .globl	_Z20deviceIterationNotIfPiS_ii
.visible .entry _Z20deviceIterationNotIfPiS_ii(
	.param .u64 .ptr .align 1 _Z20deviceIterationNotIfPiS_ii_param_0,
	.param .u64 .ptr .align 1 _Z20deviceIterationNotIfPiS_ii_param_1,
	.param .u32 _Z20deviceIterationNotIfPiS_ii_param_2,
	.param .u32 _Z20deviceIterationNotIfPiS_ii_param_3
)
{
	.reg .pred 	%p<11>;
	.reg .b32 	%r<49>;
	.reg .b64 	%rd<25>;

	ld.param.u64 	%rd1, [_Z20deviceIterationNotIfPiS_ii_param_0];
	ld.param.u64 	%rd2, [_Z20deviceIterationNotIfPiS_ii_param_1];
	ld.param.u32 	%r3, [_Z20deviceIterationNotIfPiS_ii_param_2];
	ld.param.u32 	%r4, [_Z20deviceIterationNotIfPiS_ii_param_3];
	mov.u32 	%r5, %ctaid.x;
	mov.u32 	%r6, %ntid.x;
	mov.u32 	%r7, %tid.x;
	mad.lo.s32 	%r1, %r5, %r6, %r7;
	mul.lo.s32 	%r8, %r4, %r3;
	setp.ge.s32 	%p4, %r1, %r8;
	@%p4 bra 	$L__BB1_6;
	cvta.to.global.u64 	%rd3, %rd2;
	div.s32 	%r10, %r1, %r3;
	mul.lo.s32 	%r11, %r10, %r3;
	sub.s32 	%r12, %r1, %r11;
	add.s32 	%r13, %r4, %r10;
	add.s32 	%r14, %r13, -1;
	rem.s32 	%r15, %r14, %r4;
	add.s32 	%r16, %r10, 1;
	rem.s32 	%r17, %r16, %r4;
	add.s32 	%r18, %r12, 1;
	rem.s32 	%r19, %r18, %r3;
	add.s32 	%r20, %r3, %r12;
	add.s32 	%r21, %r20, -1;
	rem.s32 	%r22, %r21, %r3;
	mul.lo.s32 	%r23, %r17, %r3;
	add.s32 	%r24, %r23, %r12;
	mul.wide.s32 	%rd4, %r24, 4;
	add.s64 	%rd5, %rd3, %rd4;
	ld.global.u32 	%r25, [%rd5];
	mul.lo.s32 	%r26, %r15, %r3;
	add.s32 	%r27, %r26, %r12;
	mul.wide.s32 	%rd6, %r27, 4;
	add.s64 	%rd7, %rd3, %rd6;
	ld.global.u32 	%r28, [%rd7];
	add.s32 	%r29, %r28, %r25;
	add.s32 	%r30, %r22, %r11;
	mul.wide.s32 	%rd8, %r30, 4;
	add.s64 	%rd9, %rd3, %rd8;
	ld.global.u32 	%r31, [%rd9];
	add.s32 	%r32, %r29, %r31;
	add.s32 	%r33, %r19, %r11;
	mul.wide.s32 	%rd10, %r33, 4;
	add.s64 	%rd11, %rd3, %rd10;
	ld.global.u32 	%r34, [%rd11];
	add.s32 	%r35, %r32, %r34;
	add.s32 	%r36, %r22, %r23;
	mul.wide.s32 	%rd12, %r36, 4;
	add.s64 	%rd13, %rd3, %rd12;
	ld.global.u32 	%r37, [%rd13];
	add.s32 	%r38, %r35, %r37;
	add.s32 	%r39, %r23, %r19;
	mul.wide.s32 	%rd14, %r39, 4;
	add.s64 	%rd15, %rd3, %rd14;
	ld.global.u32 	%r40, [%rd15];
	add.s32 	%r41, %r38, %r40;
	add.s32 	%r42, %r22, %r26;
	mul.wide.s32 	%rd16, %r42, 4;
	add.s64 	%rd17, %rd3, %rd16;
	ld.global.u32 	%r43, [%rd17];
	add.s32 	%r44, %r41, %r43;
	add.s32 	%r45, %r19, %r26;
	mul.wide.s32 	%rd18, %r45, 4;
	add.s64 	%rd19, %rd3, %rd18;
	ld.global.u32 	%r46, [%rd19];
	add.s32 	%r2, %r44, %r46;
	mul.wide.s32 	%rd20, %r1, 4;
	add.s64 	%rd21, %rd3, %rd20;
	ld.global.u32 	%r9, [%rd21];
	mov.pred 	%p10, 0;
	setp.eq.s32 	%p6, %r9, 0;
	@%p6 bra 	$L__BB1_4;
	setp.ne.s32 	%p7, %r9, 1;
	@%p7 bra 	$L__BB1_5;
	and.b32  	%r47, %r2, -2;
	setp.eq.s32 	%p10, %r47, 2;
	bra.uni 	$L__BB1_5;
$L__BB1_4:
	setp.eq.s32 	%p8, %r2, 3;
	setp.eq.s32 	%p9, %r2, 6;
	or.pred  	%p10, %p8, %p9;
$L__BB1_5:
	selp.u32 	%r48, 1, 0, %p10;
	cvta.to.global.u64 	%rd22, %rd1;
	add.s64 	%rd24, %rd22, %rd20;
	st.global.u32 	[%rd24], %r48;
$L__BB1_6:
	ret;

}


// ===== COMPILED SASS (sm_100) =====

	.target	sm_100

	.elftype	@"ET_EXEC"


//--------------------- .note.nv.tkinfo           --------------------------
	.section	.note.nv.tkinfo,"",@"SHT_NOTE"
	.sectionflags	@"SHF_NOTE_NV_TKINFO"
	.tkinfo
        /*0018*/ 	.word	0x00000002
        /*0030*/ 	.string	""
        /*0030*/ 	.string	"ptxas"
        /*0030*/ 	.string	"Cuda compilation tools, release 13.0, V13.0.88"
        /*0030*/ 	.string	"Build cuda_13.0.r13.0/compiler.36424714_0"
        /*0030*/ 	.string	"-arch sm_100 -m 64 "



//--------------------- .note.nv.cuinfo           --------------------------
	.section	.note.nv.cuinfo,"",@"SHT_NOTE"
	.sectionflags	@"SHF_NOTE_NV_CUINFO"
        /*0018*/ 	.short	0x0002
        /*001a*/ 	.short	0x0064
        /*001c*/ 	.short	0x0082
	.zero		2


//--------------------- .nv.info                  --------------------------
	.section	.nv.info,"",@"SHT_CUDA_INFO"
	.align	4


	//----- nvinfo : EIATTR_REGCOUNT
	.align		4
        /*0000*/ 	.byte	0x04, 0x2f
        /*0002*/ 	.short	(.L_1 - .L_0)
	.align		4
.L_0:
        /*0004*/ 	.word	index@(_Z15deviceIterationPiS_ii)
        /*0008*/ 	.word	0x0000001a


	//----- nvinfo : EIATTR_FRAME_SIZE
	.align		4
.L_1:
        /*000c*/ 	.byte	0x04, 0x11
        /*000e*/ 	.short	(.L_3 - .L_2)
	.align		4
.L_2:
        /*0010*/ 	.word	index@(_Z15deviceIterationPiS_ii)
        /*0014*/ 	.word	0x00000000


	//----- nvinfo : EIATTR_REGCOUNT
	.align		4
.L_3:
        /*0018*/ 	.byte	0x04, 0x2f
        /*001a*/ 	.short	(.L_5 - .L_4)
	.align		4
.L_4:
        /*001c*/ 	.word	index@(_Z20deviceIterationNotIfPiS_ii)
        /*0020*/ 	.word	0x0000001c


	//----- nvinfo : EIATTR_FRAME_SIZE
	.align		4
.L_5:
        /*0024*/ 	.byte	0x04, 0x11
        /*0026*/ 	.short	(.L_7 - .L_6)
	.align		4
.L_6:
        /*0028*/ 	.word	index@(_Z20deviceIterationNotIfPiS_ii)
        /*002c*/ 	.word	0x00000000


	//----- nvinfo : EIATTR_MIN_STACK_SIZE
	.align		4
.L_7:
        /*0030*/ 	.byte	0x04, 0x12
        /*0032*/ 	.short	(.L_9 - .L_8)
	.align		4
.L_8:
        /*0034*/ 	.word	index@(_Z20deviceIterationNotIfPiS_ii)
        /*0038*/ 	.word	0x00000000


	//----- nvinfo : EIATTR_MIN_STACK_SIZE
	.align		4
.L_9:
        /*003c*/ 	.byte	0x04, 0x12
        /*003e*/ 	.short	(.L_11 - .L_10)
	.align		4
.L_10:
        /*0040*/ 	.word	index@(_Z15deviceIterationPiS_ii)
        /*0044*/ 	.word	0x00000000
.L_11:


//--------------------- .nv.compat                --------------------------
	.section	.nv.compat,"",@"SHT_CUDA_COMPAT_INFO"
	.align	4
        /*0000*/ 	.byte	0x02, 0x09, 0x00, 0x00, 0x02, 0x02, 0x01, 0x00, 0x02, 0x05, 0x05, 0x00, 0x03, 0x07, 0x01, 0x01
        /*0010*/ 	.byte	0x02, 0x03, 0x00, 0x00, 0x02, 0x06, 0x01, 0x00, 0x04, 0x0b, 0x08, 0x00, 0x09, 0x00, 0x00, 0x00
        /*0020*/ 	.byte	0x00, 0x00, 0x00, 0x00


//--------------------- .nv.info._Z20deviceIterationNotIfPiS_ii --------------------------
	.section	.nv.info._Z20deviceIterationNotIfPiS_ii,"",@"SHT_CUDA_INFO"
	.sectionflags	@""
	.align	4


	//----- nvinfo : EIATTR_CUDA_API_VERSION
	.align		4
        /*0000*/ 	.byte	0x04, 0x37
        /*0002*/ 	.short	(.L_13 - .L_12)
.L_12:
        /*0004*/ 	.word	0x00000082


	//----- nvinfo : EIATTR_KPARAM_INFO
	.align		4
.L_13:
        /*0008*/ 	.byte	0x04, 0x17
        /*000a*/ 	.short	(.L_15 - .L_14)
.L_14:
        /*000c*/ 	.word	0x00000000
        /*0010*/ 	.short	0x0003
        /*0012*/ 	.short	0x0014
        /*0014*/ 	.byte	0x00, 0xf0, 0x11, 0x00


	//----- nvinfo : EIATTR_KPARAM_INFO
	.align		4
.L_15:
        /*0018*/ 	.byte	0x04, 0x17
        /*001a*/ 	.short	(.L_17 - .L_16)
.L_16:
        /*001c*/ 	.word	0x00000000
        /*0020*/ 	.short	0x0002
        /*0022*/ 	.short	0x0010
        /*0024*/ 	.byte	0x00, 0xf0, 0x11, 0x00


	//----- nvinfo : EIATTR_KPARAM_INFO
	.align		4
.L_17:
        /*0028*/ 	.byte	0x04, 0x17
        /*002a*/ 	.short	(.L_19 - .L_18)
.L_18:
        /*002c*/ 	.word	0x00000000
        /*0030*/ 	.short	0x0001
        /*0032*/ 	.short	0x0008
        /*0034*/ 	.byte	0x00, 0xf5, 0x21, 0x00


	//----- nvinfo : EIATTR_KPARAM_INFO
	.align		4
.L_19:
        /*0038*/ 	.byte	0x04, 0x17
        /*003a*/ 	.short	(.L_21 - .L_20)
.L_20:
        /*003c*/ 	.word	0x00000000
        /*0040*/ 	.short	0x0000
        /*0042*/ 	.short	0x0000
        /*0044*/ 	.byte	0x00, 0xf5, 0x21, 0x00


	//----- nvinfo : EIATTR_SPARSE_MMA_MASK
	.align		4
.L_21:
        /*0048*/ 	.byte	0x03, 0x50
        /*004a*/ 	.short	0x0000


	//----- nvinfo : EIATTR_MAXREG_COUNT
	.align		4
        /*004c*/ 	.byte	0x03, 0x1b
        /*004e*/ 	.short	0x00ff


	//----- nvinfo : EIATTR_MERCURY_ISA_VERSION
	.align		4
        /*0050*/ 	.byte	0x03, 0x5f
        /*0052*/ 	.short	0x0101


	//----- nvinfo : EIATTR_VRC_CTA_INIT_COUNT
	.align		4
        /*0054*/ 	.byte	0x02, 0x4a
	.zero		1
	.zero		1


	//----- nvinfo : EIATTR_EXIT_INSTR_OFFSETS
	.align		4
        /*0058*/ 	.byte	0x04, 0x1c
        /*005a*/ 	.short	(.L_23 - .L_22)


	//   ....[0]....
.L_22:
        /*005c*/ 	.word	0x00000080


	//   ....[1]....
        /*0060*/ 	.word	0x00000940


	//----- nvinfo : EIATTR_CRS_STACK_SIZE
	.align		4
.L_23:
        /*0064*/ 	.byte	0x04, 0x1e
        /*0066*/ 	.short	(.L_25 - .L_24)
.L_24:
        /*0068*/ 	.word	0x00000000


	//----- nvinfo : EIATTR_CBANK_PARAM_SIZE
	.align		4
.L_25:
        /*006c*/ 	.byte	0x03, 0x19
        /*006e*/ 	.short	0x0018


	//----- nvinfo : EIATTR_PARAM_CBANK
	.align		4
        /*0070*/ 	.byte	0x04, 0x0a
        /*0072*/ 	.short	(.L_27 - .L_26)
	.align		4
.L_26:
        /*0074*/ 	.word	index@(.nv.constant0._Z20deviceIterationNotIfPiS_ii)
        /*0078*/ 	.short	0x0380
        /*007a*/ 	.short	0x0018


	//----- nvinfo : EIATTR_SW_WAR
	.align		4
.L_27:
        /*007c*/ 	.byte	0x04, 0x36
        /*007e*/ 	.short	(.L_29 - .L_28)
.L_28:
        /*0080*/ 	.word	0x00000008
.L_29:


//--------------------- .nv.info._Z15deviceIterationPiS_ii --------------------------
	.section	.nv.info._Z15deviceIterationPiS_ii,"",@"SHT_CUDA_INFO"
	.sectionflags	@""
	.align	4


	//----- nvinfo : EIATTR_CUDA_API_VERSION
	.align		4
        /*0000*/ 	.byte	0x04, 0x37
        /*0002*/ 	.short	(.L_31 - .L_30)
.L_30:
        /*0004*/ 	.word	0x00000082


	//----- nvinfo : EIATTR_KPARAM_INFO
	.align		4
.L_31:
        /*0008*/ 	.byte	0x04, 0x17
        /*000a*/ 	.short	(.L_33 - .L_32)
.L_32:
        /*000c*/ 	.word	0x00000000
        /*0010*/ 	.short	0x0003
        /*0012*/ 	.short	0x0014
        /*0014*/ 	.byte	0x00, 0xf0, 0x11, 0x00


	//----- nvinfo : EIATTR_KPARAM_INFO
	.align		4
.L_33:
        /*0018*/ 	.byte	0x04, 0x17
        /*001a*/ 	.short	(.L_35 - .L_34)
.L_34:
        /*001c*/ 	.word	0x00000000
        /*0020*/ 	.short	0x0002
        /*0022*/ 	.short	0x0010
        /*0024*/ 	.byte	0x00, 0xf0, 0x11, 0x00


	//----- nvinfo : EIATTR_KPARAM_INFO
	.align		4
.L_35:
        /*0028*/ 	.byte	0x04, 0x17
        /*002a*/ 	.short	(.L_37 - .L_36)
.L_36:
        /*002c*/ 	.word	0x00000000
        /*0030*/ 	.short	0x0001
        /*0032*/ 	.short	0x0008
        /*0034*/ 	.byte	0x00, 0xf5, 0x21, 0x00


	//----- nvinfo : EIATTR_KPARAM_INFO
	.align		4
.L_37:
        /*0038*/ 	.byte	0x04, 0x17
        /*003a*/ 	.short	(.L_39 - .L_38)
.L_38:
        /*003c*/ 	.word	0x00000000
        /*0040*/ 	.short	0x0000
        /*0042*/ 	.short	0x0000
        /*0044*/ 	.byte	0x00, 0xf5, 0x21, 0x00


	//----- nvinfo : EIATTR_SPARSE_MMA_MASK
	.align		4
.L_39:
        /*0048*/ 	.byte	0x03, 0x50
        /*004a*/ 	.short	0x0000


	//----- nvinfo : EIATTR_MAXREG_COUNT
	.align		4
        /*004c*/ 	.byte	0x03, 0x1b
        /*004e*/ 	.short	0x00ff


	//----- nvinfo : EIATTR_MERCURY_ISA_VERSION
	.align		4
        /*0050*/ 	.byte	0x03, 0x5f
        /*0052*/ 	.short	0x0101


	//----- nvinfo : EIATTR_VRC_CTA_INIT_COUNT
	.align		4
        /*0054*/ 	.byte	0x02, 0x4a
	.zero		1
	.zero		1


	//----- nvinfo : EIATTR_EXIT_INSTR_OFFSETS
	.align		4
        /*0058*/ 	.byte	0x04, 0x1c
        /*005a*/ 	.short	(.L_41 - .L_40)


	//   ....[0]....
.L_40:
        /*005c*/ 	.word	0x00000080


	//   ....[1]....
        /*0060*/ 	.word	0x00000a70


	//----- nvinfo : EIATTR_CRS_STACK_SIZE
	.align		4
.L_41:
        /*0064*/ 	.byte	0x04, 0x1e
        /*0066*/ 	.short	(.L_43 - .L_42)
.L_42:
        /*0068*/ 	.word	0x00000000


	//----- nvinfo : EIATTR_CBANK_PARAM_SIZE
	.align		4
.L_43:
        /*006c*/ 	.byte	0x03, 0x19
        /*006e*/ 	.short	0x0018


	//----- nvinfo : EIATTR_PARAM_CBANK
	.align		4
        /*0070*/ 	.byte	0x04, 0x0a
        /*0072*/ 	.short	(.L_45 - .L_44)
	.align		4
.L_44:
        /*0074*/ 	.word	index@(.nv.constant0._Z15deviceIterationPiS_ii)
        /*0078*/ 	.short	0x0380
        /*007a*/ 	.short	0x0018


	//----- nvinfo : EIATTR_SW_WAR
	.align		4
.L_45:
        /*007c*/ 	.byte	0x04, 0x36
        /*007e*/ 	.short	(.L_47 - .L_46)
.L_46:
        /*0080*/ 	.word	0x00000008
.L_47:


//--------------------- .nv.callgraph             --------------------------
	.section	.nv.callgraph,"",@"SHT_CUDA_CALLGRAPH"
	.align	4
	.sectionentsize	8
	.align		4
        /*0000*/ 	.word	0x00000000
	.align		4
        /*0004*/ 	.word	0xffffffff
	.align		4
        /*0008*/ 	.word	0x00000000
	.align		4
        /*000c*/ 	.word	0xfffffffe
	.align		4
        /*0010*/ 	.word	0x00000000
	.align		4
        /*0014*/ 	.word	0xfffffffd
	.align		4
        /*0018*/ 	.word	0x00000000
	.align		4
        /*001c*/ 	.word	0xfffffffc


//--------------------- .text._Z20deviceIterationNotIfPiS_ii --------------------------
	.section	.text._Z20deviceIterationNotIfPiS_ii,"ax",@progbits
	.align	128
        .global         _Z20deviceIterationNotIfPiS_ii
        .type           _Z20deviceIterationNotIfPiS_ii,@function
        .size           _Z20deviceIterationNotIfPiS_ii,(.L_x_8 - _Z20deviceIterationNotIfPiS_ii)
        .other          _Z20deviceIterationNotIfPiS_ii,@"STO_CUDA_ENTRY STV_DEFAULT"
_Z20deviceIterationNotIfPiS_ii:
.text._Z20deviceIterationNotIfPiS_ii:
[----:B------:R-:W-:Y:S01]  /*0000*/  LDC R1, c[0x0][0x37c] ;  /* 0x0000df00ff017b82 */ /* 0x000fe20000000800 */
[----:B------:R-:W0:Y:S07]  /*0010*/  S2R R0, SR_TID.X ;  /* 0x0000000000007919 */ /* 0x000e2e0000002100 */
[----:B------:R-:W0:Y:S08]  /*0020*/  S2UR UR4, SR_CTAID.X ;  /* 0x00000000000479c3 */ /* 0x000e300000002500 */
[----:B------:R-:W0:Y:S08]  /*0030*/  LDC R5, c[0x0][0x360] ;  /* 0x0000d800ff057b82 */ /* 0x000e300000000800 */
[----:B------:R-:W1:Y:S01]  /*0040*/  LDC.64 R6, c[0x0][0x390] ;  /* 0x0000e400ff067b82 */ /* 0x000e620000000a00 */
[----:B0-----:R-:W-:-:S02]  /*0050*/  IMAD R5, R5, UR4, R0 ;  /* 0x0000000405057c24 */ /* 0x001fc4000f8e0200 */
[----:B-1----:R-:W-:-:S05]  /*0060*/  IMAD R0, R7, R6, RZ ;  /* 0x0000000607007224 */ /* 0x002fca00078e02ff */
[----:B------:R-:W-:-:S13]  /*0070*/  ISETP.GE.AND P0, PT, R5, R0, PT ;  /* 0x000000000500720c */ /* 0x000fda0003f06270 */
[----:B------:R-:W-:Y:S05]  /*0080*/  @P0 EXIT ;  /* 0x000000000000094d */ /* 0x000fea0003800000 */
[----:B------:R-:W-:Y:S01]  /*0090*/  IABS R0, R6 ;  /* 0x0000000600007213 */ /* 0x000fe20000000000 */
[----:B------:R-:W-:Y:S01]  /*00a0*/  HFMA2 R2, -RZ, RZ, 0, 0 ;  /* 0x00000000ff027431 */ /* 0x000fe200000001ff */
[----:B------:R-:W-:Y:S01]  /*00b0*/  IABS R10, R5 ;  /* 0x00000005000a7213 */ /* 0x000fe20000000000 */
[----:B------:R-:W0:Y:S01]  /*00c0*/  LDCU.64 UR4, c[0x0][0x358] ;  /* 0x00006b00ff0477ac */ /* 0x000e220008000a00 */
[----:B------:R-:W1:Y:S01]  /*00d0*/  I2F.RP R4, R0 ;  /* 0x0000000000047306 */ /* 0x000e620000209400 */
[----:B------:R-:W-:-:S07]  /*00e0*/  IABS R11, R7 ;  /* 0x00000007000b7213 */ /* 0x000fce0000000000 */
[----:B-1----:R-:W1:Y:S02]  /*00f0*/  MUFU.RCP R4, R4 ;  /* 0x0000000400047308 */ /* 0x002e640000001000 */
[----:B-1----:R-:W-:-:S06]  /*0100*/  VIADD R8, R4, 0xffffffe ;  /* 0x0ffffffe04087836 */ /* 0x002fcc0000000000 */
[----:B------:R-:W1:Y:S02]  /*0110*/  F2I.FTZ.U32.TRUNC.NTZ R3, R8 ;  /* 0x0000000800037305 */ /* 0x000e64000021f000 */
[----:B-1----:R-:W-:-:S04]  /*0120*/  IMAD.MOV R9, RZ, RZ, -R3 ;  /* 0x000000ffff097224 */ /* 0x002fc800078e0a03 */
[----:B------:R-:W-:-:S04]  /*0130*/  IMAD R9, R9, R0, RZ ;  /* 0x0000000009097224 */ /* 0x000fc800078e02ff */
[----:B------:R-:W-:-:S04]  /*0140*/  IMAD.HI.U32 R3, R3, R9, R2 ;  /* 0x0000000903037227 */ /* 0x000fc800078e0002 */
[----:B------:R-:W-:Y:S02]  /*0150*/  IMAD.MOV.U32 R9, RZ, RZ, R10 ;  /* 0x000000ffff097224 */ /* 0x000fe400078e000a */
[----:B------:R-:W-:Y:S02]  /*0160*/  IMAD.MOV.U32 R2, RZ, RZ, R11 ;  /* 0x000000ffff027224 */ /* 0x000fe400078e000b */
[----:B------:R-:W-:Y:S02]  /*0170*/  IMAD.HI.U32 R4, R3, R9, RZ ;  /* 0x0000000903047227 */ /* 0x000fe400078e00ff */
[----:B------:R-:W1:Y:S03]  /*0180*/  I2F.RP R10, R2 ;  /* 0x00000002000a7306 */ /* 0x000e660000209400 */
[----:B------:R-:W-:-:S05]  /*0190*/  IADD3 R8, PT, PT, -R4, RZ, RZ ;  /* 0x000000ff04087210 */ /* 0x000fca0007ffe1ff */
[----:B------:R-:W-:Y:S01]  /*01a0*/  IMAD R9, R0, R8, R9 ;  /* 0x0000000800097224 */ /* 0x000fe200078e0209 */
[----:B------:R-:W-:-:S04]  /*01b0*/  LOP3.LUT R8, R5, R6, RZ, 0x3c, !PT ;  /* 0x0000000605087212 */ /* 0x000fc800078e3cff */
[----:B------:R-:W-:Y:S01]  /*01c0*/  ISETP.GT.U32.AND P1, PT, R0, R9, PT ;  /* 0x000000090000720c */ /* 0x000fe20003f24070 */
[----:B-1----:R-:W1:Y:S01]  /*01d0*/  MUFU.RCP R10, R10 ;  /* 0x0000000a000a7308 */ /* 0x002e620000001000 */
[----:B------:R-:W-:-:S11]  /*01e0*/  ISETP.GE.AND P2, PT, R8, RZ, PT ;  /* 0x000000ff0800720c */ /* 0x000fd60003f46270 */
[----:B------:R-:W-:Y:S01]  /*01f0*/  @!P1 IMAD.IADD R9, R9, 0x1, -R0 ;  /* 0x0000000109099824 */ /* 0x000fe200078e0a00 */
[----:B------:R-:W-:-:S04]  /*0200*/  @!P1 IADD3 R4, PT, PT, R4, 0x1, RZ ;  /* 0x0000000104049810 */ /* 0x000fc80007ffe0ff */
[----:B------:R-:W-:Y:S01]  /*0210*/  ISETP.GE.U32.AND P0, PT, R9, R0, PT ;  /* 0x000000000900720c */ /* 0x000fe20003f06070 */
[----:B-1----:R-:W-:-:S04]  /*0220*/  VIADD R12, R10, 0xffffffe ;  /* 0x0ffffffe0a0c7836 */ /* 0x002fc80000000000 */
[----:B------:R1:W2:Y:S08]  /*0230*/  F2I.FTZ.U32.TRUNC.NTZ R13, R12 ;  /* 0x0000000c000d7305 */ /* 0x0002b0000021f000 */
[----:B------:R-:W-:Y:S01]  /*0240*/  @P0 VIADD R4, R4, 0x1 ;  /* 0x0000000104040836 */ /* 0x000fe20000000000 */
[----:B------:R-:W-:Y:S02]  /*0250*/  ISETP.NE.AND P0, PT, R6, RZ, PT ;  /* 0x000000ff0600720c */ /* 0x000fe40003f05270 */
[----:B-1----:R-:W-:Y:S01]  /*0260*/  MOV R12, RZ ;  /* 0x000000ff000c7202 */ /* 0x002fe20000000f00 */
[----:B------:R-:W-:Y:S01]  /*0270*/  IMAD.MOV.U32 R9, RZ, RZ, R4 ;  /* 0x000000ffff097224 */ /* 0x000fe200078e0004 */
[----:B------:R-:W-:Y:S01]  /*0280*/  LOP3.LUT R4, RZ, R6, RZ, 0x33, !PT ;  /* 0x00000006ff047212 */ /* 0x000fe200078e33ff */
[----:B--2---:R-:W-:-:S03]  /*0290*/  IMAD.MOV R15, RZ, RZ, -R13 ;  /* 0x000000ffff0f7224 */ /* 0x004fc600078e0a0d */
[----:B------:R-:W-:Y:S01]  /*02a0*/  @!P2 IADD3 R9, PT, PT, -R9, RZ, RZ ;  /* 0x000000ff0909a210 */ /* 0x000fe20007ffe1ff */
[----:B------:R-:W-:-:S03]  /*02b0*/  IMAD R15, R15, R2, RZ ;  /* 0x000000020f0f7224 */ /* 0x000fc600078e02ff */
[----:B------:R-:W-:Y:S01]  /*02c0*/  SEL R9, R4, R9, !P0 ;  /* 0x0000000904097207 */ /* 0x000fe20004000000 */
[----:B------:R-:W-:-:S03]  /*02d0*/  IMAD.HI.U32 R12, R13, R15, R12 ;  /* 0x0000000f0d0c7227 */ /* 0x000fc600078e000c */
[C---:B------:R-:W-:Y:S01]  /*02e0*/  IADD3 R8, PT, PT, R9.reuse, -0x1, R7 ;  /* 0xffffffff09087810 */ /* 0x040fe20007ffe007 */
[----:B------:R-:W-:-:S03]  /*02f0*/  VIADD R14, R9, 0x1 ;  /* 0x00000001090e7836 */ /* 0x000fc60000000000 */
[----:B------:R-:W-:Y:S01]  /*0300*/  IABS R10, R8 ;  /* 0x00000008000a7213 */ /* 0x000fe20000000000 */
[----:B------:R-:W-:Y:S01]  /*0310*/  IMAD.MOV R11, RZ, RZ, -R9 ;  /* 0x000000ffff0b7224 */ /* 0x000fe200078e0a09 */
[----:B------:R-:W-:-:S03]  /*0320*/  IABS R16, R14 ;  /* 0x0000000e00107213 */ /* 0x000fc60000000000 */
[----:B------:R-:W-:Y:S02]  /*0330*/  IMAD.MOV.U32 R13, RZ, RZ, R10 ;  /* 0x000000ffff0d7224 */ /* 0x000fe400078e000a */
[----:B------:R-:W-:Y:S01]  /*0340*/  IMAD R11, R6, R11, R5 ;  /* 0x0000000b060b7224 */ /* 0x000fe200078e0205 */
[----:B------:R-:W-:Y:S01]  /*0350*/  MOV R15, R16 ;  /* 0x00000010000f7202 */ /* 0x000fe20000000f00 */
[----:B------:R-:W-:-:S03]  /*0360*/  IMAD.HI.U32 R10, R12, R13, RZ ;  /* 0x0000000d0c0a7227 */ /* 0x000fc600078e00ff */
[C---:B------:R-:W-:Y:S01]  /*0370*/  IADD3 R17, PT, PT, R11.reuse, -0x1, R6 ;  /* 0xffffffff0b117810 */ /* 0x040fe20007ffe006 */
[----:B------:R-:W-:Y:S02]  /*0380*/  VIADD R16, R11, 0x1 ;  /* 0x000000010b107836 */ /* 0x000fe40000000000 */
[----:B------:R-:W-:Y:S01]  /*0390*/  IMAD.HI.U32 R12, R12, R15, RZ ;  /* 0x0000000f0c0c7227 */ /* 0x000fe200078e00ff */
[----:B------:R-:W-:Y:S02]  /*03a0*/  IABS R21, R17 ;  /* 0x0000001100157213 */ /* 0x000fe40000000000 */
[----:B------:R-:W-:Y:S01]  /*03b0*/  IABS R19, R16 ;  /* 0x0000001000137213 */ /* 0x000fe20000000000 */
[----:B------:R-:W-:Y:S01]  /*03c0*/  IMAD.MOV R10, RZ, RZ, -R10 ;  /* 0x000000ffff0a7224 */ /* 0x000fe200078e0a0a */
[----:B------:R-:W-:-:S03]  /*03d0*/  IADD3 R12, PT, PT, -R12, RZ, RZ ;  /* 0x000000ff0c0c7210 */ /* 0x000fc60007ffe1ff */
[----:B------:R-:W-:Y:S02]  /*03e0*/  IMAD R13, R2, R10, R13 ;  /* 0x0000000a020d7224 */ /* 0x000fe400078e020d */
[----:B------:R-:W-:-:S03]  /*03f0*/  IMAD.HI.U32 R10, R3, R19, RZ ;  /* 0x00000013030a7227 */ /* 0x000fc600078e00ff */
[C---:B------:R-:W-:Y:S01]  /*0400*/  ISETP.GT.U32.AND P1, PT, R2.reuse, R13, PT ;  /* 0x0000000d0200720c */ /* 0x040fe20003f24070 */
[----:B------:R-:W-:Y:S02]  /*0410*/  IMAD R15, R2, R12, R15 ;  /* 0x0000000c020f7224 */ /* 0x000fe400078e020f */
[----:B------:R-:W-:-:S03]  /*0420*/  IMAD.HI.U32 R3, R3, R21, RZ ;  /* 0x0000001503037227 */ /* 0x000fc600078e00ff */
[----:B------:R-:W-:Y:S01]  /*0430*/  ISETP.GT.U32.AND P2, PT, R2, R15, PT ;  /* 0x0000000f0200720c */ /* 0x000fe20003f44070 */
[----:B------:R-:W-:Y:S02]  /*0440*/  IMAD.MOV R3, RZ, RZ, -R3 ;  /* 0x000000ffff037224 */ /* 0x000fe400078e0a03 */
[----:B------:R-:W-:Y:S02]  /*0450*/  IMAD.MOV R10, RZ, RZ, -R10 ;  /* 0x000000ffff0a7224 */ /* 0x000fe400078e0a0a */
[C---:B------:R-:W-:Y:S02]  /*0460*/  IMAD R21, R0.reuse, R3, R21 ;  /* 0x0000000300157224 */ /* 0x040fe400078e0215 */
[C---:B------:R-:W-:Y:S01]  /*0470*/  IMAD R19, R0.reuse, R10, R19 ;  /* 0x0000000a00137224 */ /* 0x040fe200078e0213 */
[----:B------:R-:W-:Y:S02]  /*0480*/  @!P1 IADD3 R13, PT, PT, R13, -R2, RZ ;  /* 0x800000020d0d9210 */ /* 0x000fe40007ffe0ff */
[----:B------:R-:W-:-:S02]  /*0490*/  ISETP.GT.U32.AND P6, PT, R0, R21, PT ;  /* 0x000000150000720c */ /* 0x000fc40003fc4070 */
[----:B------:R-:W-:Y:S01]  /*04a0*/  ISETP.GT.U32.AND P4, PT, R0, R19, PT ;  /* 0x000000130000720c */ /* 0x000fe20003f84070 */
[----:B------:R-:W-:Y:S01]  /*04b0*/  @!P2 IMAD.IADD R15, R15, 0x1, -R2 ;  /* 0x000000010f0fa824 */ /* 0x000fe200078e0a02 */
[----:B------:R-:W-:Y:S02]  /*04c0*/  ISETP.GT.U32.AND P3, PT, R2, R13, PT ;  /* 0x0000000d0200720c */ /* 0x000fe40003f64070 */
[----:B------:R-:W-:Y:S02]  /*04d0*/  ISETP.GE.AND P1, PT, R8, RZ, PT ;  /* 0x000000ff0800720c */ /* 0x000fe40003f26270 */
[----:B------:R-:W-:Y:S02]  /*04e0*/  ISETP.GT.U32.AND P5, PT, R2, R15, PT ;  /* 0x0000000f0200720c */ /* 0x000fe40003fa4070 */
[----:B------:R-:W-:Y:S02]  /*04f0*/  ISETP.GE.AND P2, PT, R14, RZ, PT ;  /* 0x000000ff0e00720c */ /* 0x000fe40003f46270 */
[----:B------:R-:W-:Y:S01]  /*0500*/  LOP3.LUT R8, RZ, R7, RZ, 0x33, !PT ;  /* 0x00000007ff087212 */ /* 0x000fe200078e33ff */
[----:B------:R-:W-:Y:S01]  /*0510*/  @!P6 IMAD.IADD R21, R21, 0x1, -R0 ;  /* 0x000000011515e824 */ /* 0x000fe200078e0a00 */
[----:B------:R-:W-:-:S02]  /*0520*/  ISETP.GE.AND P6, PT, R17, RZ, PT ;  /* 0x000000ff1100720c */ /* 0x000fc40003fc6270 */
[----:B------:R-:W-:Y:S01]  /*0530*/  @!P4 IADD3 R19, PT, PT, R19, -R0, RZ ;  /* 0x800000001313c210 */ /* 0x000fe20007ffe0ff */
[----:B------:R-:W-:Y:S01]  /*0540*/  @!P3 IMAD.IADD R13, R13, 0x1, -R2 ;  /* 0x000000010d0db824 */ /* 0x000fe200078e0a02 */
[C---:B------:R-:W-:Y:S02]  /*0550*/  ISETP.GT.U32.AND P3, PT, R0.reuse, R21, PT ;  /* 0x000000150000720c */ /* 0x040fe40003f64070 */
[----:B------:R-:W-:Y:S02]  /*0560*/  ISETP.GT.U32.AND P4, PT, R0, R19, PT ;  /* 0x000000130000720c */ /* 0x000fe40003f84070 */
[----:B------:R-:W-:Y:S02]  /*0570*/  @!P5 IADD3 R15, PT, PT, R15, -R2, RZ ;  /* 0x800000020f0fd210 */ /* 0x000fe40007ffe0ff */
[----:B------:R-:W1:Y:S01]  /*0580*/  LDC.64 R2, c[0x0][0x388] ;  /* 0x0000e200ff027b82 */ /* 0x000e620000000a00 */
[----:B------:R-:W-:Y:S02]  /*0590*/  ISETP.GE.AND P5, PT, R16, RZ, PT ;  /* 0x000000ff1000720c */ /* 0x000fe40003fa6270 */
[----:B------:R-:W-:Y:S01]  /*05a0*/  IMAD.MOV.U32 R17, RZ, RZ, R15 ;  /* 0x000000ffff117224 */ /* 0x000fe200078e000f */
[----:B------:R-:W-:-:S02]  /*05b0*/  @!P1 IADD3 R13, PT, PT, -R13, RZ, RZ ;  /* 0x000000ff0d0d9210 */ /* 0x000fc40007ffe1ff */
[----:B------:R-:W-:Y:S01]  /*05c0*/  ISETP.NE.AND P1, PT, R7, RZ, PT ;  /* 0x000000ff0700720c */ /* 0x000fe20003f25270 */
[----:B------:R-:W-:Y:S01]  /*05d0*/  @!P2 IMAD.MOV R17, RZ, RZ, -R17 ;  /* 0x000000ffff11a224 */ /* 0x000fe200078e0a11 */
[----:B------:R-:W-:Y:S01]  /*05e0*/  @!P3 IADD3 R21, PT, PT, R21, -R0, RZ ;  /* 0x800000001515b210 */ /* 0x000fe20007ffe0ff */
[----:B------:R-:W-:Y:S01]  /*05f0*/  @!P4 IMAD.IADD R19, R19, 0x1, -R0 ;  /* 0x000000011313c824 */ /* 0x000fe200078e0a00 */
[C---:B------:R-:W-:Y:S02]  /*0600*/  SEL R15, R8.reuse, R13, !P1 ;  /* 0x0000000d080f7207 */ /* 0x040fe40004800000 */
[----:B------:R-:W-:Y:S02]  /*0610*/  @!P6 IADD3 R21, PT, PT, -R21, RZ, RZ ;  /* 0x000000ff1515e210 */ /* 0x000fe40007ffe1ff */
[----:B------:R-:W-:Y:S01]  /*0620*/  @!P5 IMAD.MOV R19, RZ, RZ, -R19 ;  /* 0x000000ffff13d224 */ /* 0x000fe200078e0a13 */
[----:B------:R-:W-:Y:S02]  /*0630*/  SEL R25, R8, R17, !P1 ;  /* 0x0000001108197207 */ /* 0x000fe40004800000 */
[----:B------:R-:W-:-:S02]  /*0640*/  SEL R21, R4, R21, !P0 ;  /* 0x0000001504157207 */ /* 0x000fc40004000000 */
[----:B------:R-:W-:Y:S01]  /*0650*/  SEL R4, R4, R19, !P0 ;  /* 0x0000001304047207 */ /* 0x000fe20004000000 */
[-C--:B------:R-:W-:Y:S02]  /*0660*/  IMAD R13, R25, R6.reuse, R11 ;  /* 0x00000006190d7224 */ /* 0x080fe400078e020b */
[-C--:B------:R-:W-:Y:S02]  /*0670*/  IMAD R7, R9, R6.reuse, R21 ;  /* 0x0000000609077224 */ /* 0x080fe400078e0215 */
[-C--:B------:R-:W-:Y:S02]  /*0680*/  IMAD R11, R15, R6.reuse, R11 ;  /* 0x000000060f0b7224 */ /* 0x080fe400078e020b */
[-C--:B------:R-:W-:Y:S02]  /*0690*/  IMAD R17, R9, R6.reuse, R4 ;  /* 0x0000000609117224 */ /* 0x080fe400078e0204 */
[-CC-:B------:R-:W-:Y:S02]  /*06a0*/  IMAD R23, R25, R6.reuse, R21.reuse ;  /* 0x0000000619177224 */ /* 0x180fe400078e0215 */
[----:B------:R-:W-:-:S02]  /*06b0*/  IMAD R19, R15, R6, R21 ;  /* 0x000000060f137224 */ /* 0x000fc400078e0215 */
[----:B------:R-:W-:Y:S02]  /*06c0*/  IMAD R25, R25, R6, R4 ;  /* 0x0000000619197224 */ /* 0x000fe400078e0204 */
[----:B-1----:R-:W-:-:S04]  /*06d0*/  IMAD.WIDE R8, R7, 0x4, R2 ;  /* 0x0000000407087825 */ /* 0x002fc800078e0202 */
[----:B------:R-:W-:Y:S02]  /*06e0*/  IMAD R15, R15, R6, R4 ;  /* 0x000000060f0f7224 */ /* 0x000fe400078e0204 */
[--C-:B------:R-:W-:Y:S01]  /*06f0*/  IMAD.WIDE R6, R5, 0x4, R2.reuse ;  /* 0x0000000405067825 */ /* 0x100fe200078e0202 */
[----:B0-----:R-:W2:Y:S03]  /*0700*/  LDG.E R8, desc[UR4][R8.64] ;  /* 0x0000000408087981 */ /* 0x001ea6000c1e1900 */
[--C-:B------:R-:W-:Y:S02]  /*0710*/  IMAD.WIDE R12, R13, 0x4, R2.reuse ;  /* 0x000000040d0c7825 */ /* 0x100fe400078e0202 */
[----:B------:R-:W3:Y:S02]  /*0720*/  LDG.E R6, desc[UR4][R6.64] ;  /* 0x0000000406067981 */ /* 0x000ee4000c1e1900 */
[----:B------:R-:W-:-:S02]  /*0730*/  IMAD.WIDE R10, R11, 0x4, R2 ;  /* 0x000000040b0a7825 */ /* 0x000fc400078e0202 */
[----:B------:R-:W2:Y:S02]  /*0740*/  LDG.E R12, desc[UR4][R12.64] ;  /* 0x000000040c0c7981 */ /* 0x000ea4000c1e1900 */
[--C-:B------:R-:W-:Y:S02]  /*0750*/  IMAD.WIDE R22, R23, 0x4, R2.reuse ;  /* 0x0000000417167825 */ /* 0x100fe400078e0202 */
[----:B------:R-:W2:Y:S02]  /*0760*/  LDG.E R11, desc[UR4][R10.64] ;  /* 0x000000040a0b7981 */ /* 0x000ea4000c1e1900 */
[--C-:B------:R-:W-:Y:S02]  /*0770*/  IMAD.WIDE R20, R17, 0x4, R2.reuse ;  /* 0x0000000411147825 */ /* 0x100fe400078e0202 */
[----:B------:R-:W4:Y:S02]  /*0780*/  LDG.E R22, desc[UR4][R22.64] ;  /* 0x0000000416167981 */ /* 0x000f24000c1e1900 */
[----:B------:R-:W-:-:S02]  /*0790*/  IMAD.WIDE R16, R25, 0x4, R2 ;  /* 0x0000000419107825 */ /* 0x000fc400078e0202 */
[----:B------:R-:W4:Y:S02]  /*07a0*/  LDG.E R21, desc[UR4][R20.64] ;  /* 0x0000000414157981 */ /* 0x000f24000c1e1900 */
[--C-:B------:R-:W-:Y:S02]  /*07b0*/  IMAD.WIDE R18, R19, 0x4, R2.reuse ;  /* 0x0000000413127825 */ /* 0x100fe400078e0202 */
[----:B------:R-:W5:Y:S02]  /*07c0*/  LDG.E R17, desc[UR4][R16.64] ;  /* 0x0000000410117981 */ /* 0x000f64000c1e1900 */
[----:B------:R-:W-:Y:S02]  /*07d0*/  IMAD.WIDE R2, R15, 0x4, R2 ;  /* 0x000000040f027825 */ /* 0x000fe400078e0202 */
[----:B------:R-:W5:Y:S04]  /*07e0*/  LDG.E R18, desc[UR4][R18.64] ;  /* 0x0000000412127981 */ /* 0x000f68000c1e1900 */
[----:B------:R-:W5:Y:S01]  /*07f0*/  LDG.E R3, desc[UR4][R2.64] ;  /* 0x0000000402037981 */ /* 0x000f62000c1e1900 */
[----:B------:R-:W-:Y:S01]  /*0800*/  BSSY.RECONVERGENT B0, `(.L_x_0) ;  /* 0x000000f000007945 */ /* 0x000fe20003800200 */
[----:B---3--:R-:W-:-:S02]  /*0810*/  ISETP.NE.AND P0, PT, R6, RZ, PT ;  /* 0x000000ff0600720c */ /* 0x008fc40003f05270 */
[----:B--2---:R-:W-:-:S04]  /*0820*/  IADD3 R8, PT, PT, R8, R11, R12 ;  /* 0x0000000b08087210 */ /* 0x004fc80007ffe00c */
[----:B----4-:R-:W-:-:S04]  /*0830*/  IADD3 R8, PT, PT, R22, R8, R21 ;  /* 0x0000000816087210 */ /* 0x010fc80007ffe015 */
[----:B-----5:R-:W-:-:S04]  /*0840*/  IADD3 R8, PT, PT, R18, R8, R17 ;  /* 0x0000000812087210 */ /* 0x020fc80007ffe011 */
[----:B------:R-:W-:Y:S01]  /*0850*/  IADD3 R8, PT, PT, R8, R3, RZ ;  /* 0x0000000308087210 */ /* 0x000fe20007ffe0ff */
[----:B------:R-:W-:Y:S06]  /*0860*/  @!P0 BRA `(.L_x_1) ;  /* 0x0000000000188947 */ /* 0x000fec0003800000 */
[----:B------:R-:W-:Y:S02]  /*0870*/  ISETP.NE.AND P1, PT, R6, 0x1, PT ;  /* 0x000000010600780c */ /* 0x000fe40003f25270 */
[----:B------:R-:W-:-:S11]  /*0880*/  PLOP3.LUT P0, PT, PT, PT, PT, 0x8, 0x80 ;  /* 0x000000000080781c */ /* 0x000fd60003f0e170 */
[----:B------:R-:W-:Y:S05]  /*0890*/  @P1 BRA `(.L_x_2) ;  /* 0x0000000000141947 */ /* 0x000fea0003800000 */
[----:B------:R-:W-:-:S04]  /*08a0*/  LOP3.LUT R0, R8, 0xfffffffe, RZ, 0xc0, !PT ;  /* 0xfffffffe08007812 */ /* 0x000fc800078ec0ff */
[----:B------:R-:W-:Y:S01]  /*08b0*/  ISETP.EQ.AND P0, PT, R0, 0x2, PT ;  /* 0x000000020000780c */ /* 0x000fe20003f02270 */
[----:B------:R-:W-:-:S12]  /*08c0*/  BRA `(.L_x_2) ;  /* 0x0000000000087947 */ /* 0x000fd80003800000 */
.L_x_1:
[----:B------:R-:W-:-:S04]  /*08d0*/  ISETP.NE.AND P0, PT, R8, 0x6, PT ;  /* 0x000000060800780c */ /* 0x000fc80003f05270 */
[----:B------:R-:W-:-:S13]  /*08e0*/  ISETP.EQ.OR P0, PT, R8, 0x3, !P0 ;  /* 0x000000030800780c */ /* 0x000fda0004702670 */
.L_x_2:
[----:B------:R-:W-:Y:S05]  /*08f0*/  BSYNC.RECONVERGENT B0 ;  /* 0x0000000000007941 */ /* 0x000fea0003800200 */
.L_x_0:
[----:B------:R-:W0:Y:S01]  /*0900*/  LDC.64 R2, c[0x0][0x380] ;  /* 0x0000e000ff027b82 */ /* 0x000e220000000a00 */
[----:B------:R-:W-:Y:S01]  /*0910*/  SEL R7, RZ, 0x1, !P0 ;  /* 0x00000001ff077807 */ /* 0x000fe20004000000 */
[----:B0-----:R-:W-:-:S05]  /*0920*/  IMAD.WIDE R2, R5, 0x4, R2 ;  /* 0x0000000405027825 */ /* 0x001fca00078e0202 */
[----:B------:R-:W-:Y:S01]  /*0930*/  STG.E desc[UR4][R2.64], R7 ;  /* 0x0000000702007986 */ /* 0x000fe2000c101904 */
[----:B------:R-:W-:Y:S05]  /*0940*/  EXIT ;  /* 0x000000000000794d */ /* 0x000fea0003800000 */
.L_x_3:
[----:B------:R-:W-:-:S00]  /*0950*/  BRA `(.L_x_3) ;  /* 0xfffffffc00fc7947 */ /* 0x000fc0000383ffff */
[----:B------:R-:W-:-:S00]  /*0960*/  NOP ;  /* 0x0000000000007918 */ /* 0x000fc00000000000 */
        /* <DEDUP_REMOVED lines=9> */
.L_x_8:


//--------------------- .text._Z15deviceIterationPiS_ii --------------------------
	.section	.text._Z15deviceIterationPiS_ii,"ax",@progbits
	.align	128
        .global         _Z15deviceIterationPiS_ii
        .type           _Z15deviceIterationPiS_ii,@function
        .size           _Z15deviceIterationPiS_ii,(.L_x_9 - _Z15deviceIterationPiS_ii)
        .other          _Z15deviceIterationPiS_ii,@"STO_CUDA_ENTRY STV_DEFAULT"
_Z15deviceIterationPiS_ii:
.text._Z15deviceIterationPiS_ii:
        /* <DEDUP_REMOVED lines=10> */
[----:B------:R-:W-:Y:S01]  /*00a0*/  IMAD.MOV.U32 R2, RZ, RZ, RZ ;  /* 0x000000ffff027224 */ /* 0x000fe200078e00ff */
        /* <DEDUP_REMOVED lines=9> */
[----:B------:R-:W-:Y:S01]  /*0140*/  IMAD.HI.U32 R2, R3, R9, R2 ;  /* 0x0000000903027227 */ /* 0x000fe200078e0002 */
[----:B------:R-:W-:-:S03]  /*0150*/  MOV R9, R8 ;  /* 0x0000000800097202 */ /* 0x000fc60000000f00 */
[----:B------:R-:W-:Y:S02]  /*0160*/  IMAD.MOV.U32 R8, RZ, RZ, R10 ;  /* 0x000000ffff087224 */ /* 0x000fe400078e000a */
[----:B------:R-:W-:Y:S02]  /*0170*/  IMAD.HI.U32 R6, R2, R9, RZ ;  /* 0x0000000902067227 */ /* 0x000fe400078e00ff */
[----:B------:R-:W1:Y:S02]  /*0180*/  I2F.RP R10, R8 ;  /* 0x00000008000a7306 */ /* 0x000e640000209400 */
[----:B------:R-:W-:-:S04]  /*0190*/  IMAD.MOV R3, RZ, RZ, -R6 ;  /* 0x000000ffff037224 */ /* 0x000fc800078e0a06 */
[----:B------:R-:W-:-:S05]  /*01a0*/  IMAD R3, R0, R3, R9 ;  /* 0x0000000300037224 */ /* 0x000fca00078e0209 */
[----:B------:R-:W-:Y:S01]  /*01b0*/  ISETP.GT.U32.AND P1, PT, R0, R3, PT ;  /* 0x000000030000720c */ /* 0x000fe20003f24070 */
[----:B-1----:R-:W1:-:S12]  /*01c0*/  MUFU.RCP R10, R10 ;  /* 0x0000000a000a7308 */ /* 0x002e580000001000 */
[----:B------:R-:W-:Y:S01]  /*01d0*/  @!P1 IADD3 R3, PT, PT, R3, -R0, RZ ;  /* 0x8000000003039210 */ /* 0x000fe20007ffe0ff */
[----:B------:R-:W-:-:S03]  /*01e0*/  @!P1 VIADD R6, R6, 0x1 ;  /* 0x0000000106069836 */ /* 0x000fc60000000000 */
[----:B------:R-:W-:Y:S02]  /*01f0*/  ISETP.GE.U32.AND P0, PT, R3, R0, PT ;  /* 0x000000000300720c */ /* 0x000fe40003f06070 */
[----:B------:R-:W-:Y:S01]  /*0200*/  LOP3.LUT R3, R7, R4, RZ, 0x3c, !PT ;  /* 0x0000000407037212 */ /* 0x000fe200078e3cff */
[----:B-1----:R-:W-:-:S03]  /*0210*/  VIADD R12, R10, 0xffffffe ;  /* 0x0ffffffe0a0c7836 */ /* 0x002fc60000000000 */
[----:B------:R-:W-:Y:S01]  /*0220*/  ISETP.GE.AND P2, PT, R3, RZ, PT ;  /* 0x000000ff0300720c */ /* 0x000fe20003f46270 */
[----:B------:R1:W2:Y:S06]  /*0230*/  F2I.FTZ.U32.TRUNC.NTZ R13, R12 ;  /* 0x0000000c000d7305 */ /* 0x0002ac000021f000 */
[----:B------:R-:W-:Y:S02]  /*0240*/  @P0 IADD3 R6, PT, PT, R6, 0x1, RZ ;  /* 0x0000000106060810 */ /* 0x000fe40007ffe0ff */
[----:B------:R-:W-:Y:S01]  /*0250*/  ISETP.NE.AND P0, PT, R4, RZ, PT ;  /* 0x000000ff0400720c */ /* 0x000fe20003f05270 */
[----:B-1----:R-:W-:-:S02]  /*0260*/  IMAD.MOV.U32 R12, RZ, RZ, RZ ;  /* 0x000000ffff0c7224 */ /* 0x002fc400078e00ff */
[----:B------:R-:W-:Y:S01]  /*0270*/  IMAD.MOV.U32 R9, RZ, RZ, R6 ;  /* 0x000000ffff097224 */ /* 0x000fe200078e0006 */
[----:B------:R-:W-:-:S03]  /*0280*/  LOP3.LUT R6, RZ, R4, RZ, 0x33, !PT ;  /* 0x00000004ff067212 */ /* 0x000fc600078e33ff */
[----:B------:R-:W-:Y:S01]  /*0290*/  @!P2 IMAD.MOV R9, RZ, RZ, -R9 ;  /* 0x000000ffff09a224 */ /* 0x000fe200078e0a09 */
[----:B--2---:R-:W-:-:S04]  /*02a0*/  IADD3 R15, PT, PT, RZ, -R13, RZ ;  /* 0x8000000dff0f7210 */ /* 0x004fc80007ffe0ff */
[----:B------:R-:W-:Y:S01]  /*02b0*/  SEL R9, R6, R9, !P0 ;  /* 0x0000000906097207 */ /* 0x000fe20004000000 */
[----:B------:R-:W-:-:S03]  /*02c0*/  IMAD R15, R15, R8, RZ ;  /* 0x000000080f0f7224 */ /* 0x000fc600078e02ff */
[C---:B------:R-:W-:Y:S01]  /*02d0*/  IADD3 R3, PT, PT, R9.reuse, -0x1, R5 ;  /* 0xffffffff09037810 */ /* 0x040fe20007ffe005 */
[----:B------:R-:W-:Y:S01]  /*02e0*/  IMAD.MOV R11, RZ, RZ, -R9 ;  /* 0x000000ffff0b7224 */ /* 0x000fe200078e0a09 */
[----:B------:R-:W-:Y:S01]  /*02f0*/  IADD3 R14, PT, PT, R9, 0x1, RZ ;  /* 0x00000001090e7810 */ /* 0x000fe20007ffe0ff */
[----:B------:R-:W-:Y:S01]  /*0300*/  IMAD.HI.U32 R12, R13, R15, R12 ;  /* 0x0000000f0d0c7227 */ /* 0x000fe200078e000c */
[----:B------:R-:W-:Y:S02]  /*0310*/  IABS R10, R3 ;  /* 0x00000003000a7213 */ /* 0x000fe40000000000 */
[----:B------:R-:W-:Y:S01]  /*0320*/  IABS R16, R14 ;  /* 0x0000000e00107213 */ /* 0x000fe20000000000 */
[----:B------:R-:W-:Y:S02]  /*0330*/  IMAD R11, R4, R11, R7 ;  /* 0x0000000b040b7224 */ /* 0x000fe400078e0207 */
[----:B------:R-:W-:Y:S02]  /*0340*/  IMAD.MOV.U32 R13, RZ, RZ, R10 ;  /* 0x000000ffff0d7224 */ /* 0x000fe400078e000a */
[----:B------:R-:W-:Y:S01]  /*0350*/  IMAD.MOV.U32 R15, RZ, RZ, R16 ;  /* 0x000000ffff0f7224 */ /* 0x000fe200078e0010 */
[C---:B------:R-:W-:Y:S01]  /*0360*/  IADD3 R16, PT, PT, R11.reuse, 0x1, RZ ;  /* 0x000000010b107810 */ /* 0x040fe20007ffe0ff */
[----:B------:R-:W-:Y:S01]  /*0370*/  IMAD.HI.U32 R10, R12, R13, RZ ;  /* 0x0000000d0c0a7227 */ /* 0x000fe200078e00ff */
[----:B------:R-:W-:-:S02]  /*0380*/  IADD3 R18, PT, PT, R11, -0x1, R4 ;  /* 0xffffffff0b127810 */ /* 0x000fc40007ffe004 */
[----:B------:R-:W-:Y:S01]  /*0390*/  IABS R17, R16 ;  /* 0x0000001000117213 */ /* 0x000fe20000000000 */
[----:B------:R-:W-:Y:S01]  /*03a0*/  IMAD.MOV R10, RZ, RZ, -R10 ;  /* 0x000000ffff0a7224 */ /* 0x000fe200078e0a0a */
[----:B------:R-:W-:Y:S01]  /*03b0*/  IABS R19, R18 ;  /* 0x0000001200137213 */ /* 0x000fe20000000000 */
[----:B------:R-:W-:-:S04]  /*03c0*/  IMAD.HI.U32 R12, R12, R15, RZ ;  /* 0x0000000f0c0c7227 */ /* 0x000fc800078e00ff */
[----:B------:R-:W-:Y:S02]  /*03d0*/  IMAD R13, R8, R10, R13 ;  /* 0x0000000a080d7224 */ /* 0x000fe400078e020d */
[----:B------:R-:W-:-:S03]  /*03e0*/  IMAD.HI.U32 R10, R2, R17, RZ ;  /* 0x00000011020a7227 */ /* 0x000fc600078e00ff */
[----:B------:R-:W-:Y:S01]  /*03f0*/  ISETP.GT.U32.AND P1, PT, R8, R13, PT ;  /* 0x0000000d0800720c */ /* 0x000fe20003f24070 */
[----:B------:R-:W-:Y:S01]  /*0400*/  IMAD.MOV R12, RZ, RZ, -R12 ;  /* 0x000000ffff0c7224 */ /* 0x000fe200078e0a0c */
[----:B------:R-:W-:Y:S01]  /*0410*/  IADD3 R10, PT, PT, -R10, RZ, RZ ;  /* 0x000000ff0a0a7210 */ /* 0x000fe20007ffe1ff */
[----:B------:R-:W-:-:S04]  /*0420*/  IMAD.HI.U32 R2, R2, R19, RZ ;  /* 0x0000001302027227 */ /* 0x000fc800078e00ff */
[----:B------:R-:W-:Y:S02]  /*0430*/  IMAD R15, R8, R12, R15 ;  /* 0x0000000c080f7224 */ /* 0x000fe400078e020f */
[----:B------:R-:W-:Y:S02]  /*0440*/  IMAD.MOV R2, RZ, RZ, -R2 ;  /* 0x000000ffff027224 */ /* 0x000fe400078e0a02 */
[----:B------:R-:W-:Y:S01]  /*0450*/  IMAD R17, R0, R10, R17 ;  /* 0x0000000a00117224 */ /* 0x000fe200078e0211 */
[----:B------:R-:W-:Y:S01]  /*0460*/  ISETP.GT.U32.AND P2, PT, R8, R15, PT ;  /* 0x0000000f0800720c */ /* 0x000fe20003f44070 */
[C---:B------:R-:W-:Y:S02]  /*0470*/  IMAD R19, R0.reuse, R2, R19 ;  /* 0x0000000200137224 */ /* 0x040fe400078e0213 */
[----:B------:R-:W-:Y:S01]  /*0480*/  @!P1 IMAD.IADD R13, R13, 0x1, -R8 ;  /* 0x000000010d0d9824 */ /* 0x000fe200078e0a08 */
[C---:B------:R-:W-:Y:S02]  /*0490*/  ISETP.GT.U32.AND P3, PT, R0.reuse, R17, PT ;  /* 0x000000110000720c */ /* 0x040fe40003f64070 */
[----:B------:R-:W-:-:S02]  /*04a0*/  ISETP.GT.U32.AND P4, PT, R0, R19, PT ;  /* 0x000000130000720c */ /* 0x000fc40003f84070 */
[----:B------:R-:W-:Y:S02]  /*04b0*/  ISETP.GT.U32.AND P6, PT, R8, R13, PT ;  /* 0x0000000d0800720c */ /* 0x000fe40003fc4070 */
[----:B------:R-:W-:Y:S02]  /*04c0*/  ISETP.GE.AND P1, PT, R3, RZ, PT ;  /* 0x000000ff0300720c */ /* 0x000fe40003f26270 */
[----:B------:R-:W1:Y:S01]  /*04d0*/  LDC.64 R2, c[0x0][0x388] ;  /* 0x0000e200ff027b82 */ /* 0x000e620000000a00 */
[----:B------:R-:W-:Y:S02]  /*04e0*/  @!P2 IADD3 R15, PT, PT, R15, -R8, RZ ;  /* 0x800000080f0fa210 */ /* 0x000fe40007ffe0ff */
[----:B------:R-:W-:Y:S02]  /*04f0*/  ISETP.GE.AND P2, PT, R14, RZ, PT ;  /* 0x000000ff0e00720c */ /* 0x000fe40003f46270 */
[----:B------:R-:W-:Y:S01]  /*0500*/  ISETP.GT.U32.AND P5, PT, R8, R15, PT ;  /* 0x0000000f0800720c */ /* 0x000fe20003fa4070 */
[----:B------:R-:W-:-:S02]  /*0510*/  @!P3 IMAD.IADD R17, R17, 0x1, -R0 ;  /* 0x000000011111b824 */ /* 0x000fc400078e0a00 */
[----:B------:R-:W-:Y:S01]  /*0520*/  @!P4 IMAD.IADD R19, R19, 0x1, -R0 ;  /* 0x000000011313c824 */ /* 0x000fe200078e0a00 */
[----:B------:R-:W-:Y:S02]  /*0530*/  @!P6 IADD3 R13, PT, PT, R13, -R8, RZ ;  /* 0x800000080d0de210 */ /* 0x000fe40007ffe0ff */
[C---:B------:R-:W-:Y:S02]  /*0540*/  ISETP.GT.U32.AND P4, PT, R0.reuse, R17, PT ;  /* 0x000000110000720c */ /* 0x040fe40003f84070 */
[----:B------:R-:W-:Y:S01]  /*0550*/  ISETP.GT.U32.AND P3, PT, R0, R19, PT ;  /* 0x000000130000720c */ /* 0x000fe20003f64070 */
[----:B------:R-:W-:Y:S01]  /*0560*/  @!P1 IMAD.MOV R13, RZ, RZ, -R13 ;  /* 0x000000ffff0d9224 */ /* 0x000fe200078e0a0d */
[----:B------:R-:W-:Y:S02]  /*0570*/  ISETP.GE.AND P6, PT, R16, RZ, PT ;  /* 0x000000ff1000720c */ /* 0x000fe40003fc6270 */
[----:B------:R-:W-:Y:S01]  /*0580*/  ISETP.NE.AND P1, PT, R5, RZ, PT ;  /* 0x000000ff0500720c */ /* 0x000fe20003f25270 */
[----:B------:R-:W-:Y:S01]  /*0590*/  @!P5 IMAD.IADD R15, R15, 0x1, -R8 ;  /* 0x000000010f0fd824 */ /* 0x000fe200078e0a08 */
[----:B------:R-:W-:-:S02]  /*05a0*/  ISETP.GE.AND P5, PT, R18, RZ, PT ;  /* 0x000000ff1200720c */ /* 0x000fc40003fa6270 */
[----:B------:R-:W-:Y:S02]  /*05b0*/  LOP3.LUT R8, RZ, R5, RZ, 0x33, !PT ;  /* 0x00000005ff087212 */ /* 0x000fe400078e33ff */
[----:B------:R-:W-:Y:S01]  /*05c0*/  @!P2 IADD3 R15, PT, PT, -R15, RZ, RZ ;  /* 0x000000ff0f0fa210 */ /* 0x000fe20007ffe1ff */
[--C-:B------:R-:W-:Y:S01]  /*05d0*/  @!P4 IMAD.IADD R17, R17, 0x1, -R0.reuse ;  /* 0x000000011111c824 */ /* 0x100fe200078e0a00 */
[C---:B------:R-:W-:Y:S01]  /*05e0*/  SEL R5, R8.reuse, R13, !P1 ;  /* 0x0000000d08057207 */ /* 0x040fe20004800000 */
[----:B------:R-:W-:Y:S01]  /*05f0*/  @!P3 IMAD.IADD R19, R19, 0x1, -R0 ;  /* 0x000000011313b824 */ /* 0x000fe200078e0a00 */
[----:B------:R-:W-:Y:S02]  /*0600*/  SEL R13, R8, R15, !P1 ;  /* 0x0000000f080d7207 */ /* 0x000fe40004800000 */
[----:B------:R-:W-:Y:S01]  /*0610*/  MOV R15, R17 ;  /* 0x00000011000f7202 */ /* 0x000fe20000000f00 */
[----:B------:R-:W-:Y:S02]  /*0620*/  IMAD R17, R5, R4, R11 ;  /* 0x0000000405117224 */ /* 0x000fe400078e020b */
[----:B------:R-:W-:-:S02]  /*0630*/  @!P5 IMAD.MOV R19, RZ, RZ, -R19 ;  /* 0x000000ffff13d224 */ /* 0x000fc400078e0a13 */
[----:B------:R-:W-:Y:S02]  /*0640*/  @!P6 IMAD.MOV R15, RZ, RZ, -R15 ;  /* 0x000000ffff0fe224 */ /* 0x000fe400078e0a0f */
[----:B-1----:R-:W-:Y:S01]  /*0650*/  IMAD.WIDE R16, R17, 0x4, R2 ;  /* 0x0000000411107825 */ /* 0x002fe200078e0202 */
[C---:B------:R-:W-:Y:S02]  /*0660*/  SEL R8, R6.reuse, R19, !P0 ;  /* 0x0000001306087207 */ /* 0x040fe40004000000 */
[----:B------:R-:W-:Y:S01]  /*0670*/  SEL R6, R6, R15, !P0 ;  /* 0x0000000f06067207 */ /* 0x000fe20004000000 */
[-C--:B------:R-:W-:Y:S01]  /*0680*/  IMAD R11, R13, R4.reuse, R11 ;  /* 0x000000040d0b7224 */ /* 0x080fe200078e020b */
[----:B0-----:R-:W2:Y:S01]  /*0690*/  LDG.E R0, desc[UR4][R16.64] ;  /* 0x0000000410007981 */ /* 0x001ea2000c1e1900 */
[----:B------:R-:W-:Y:S02]  /*06a0*/  IMAD R19, R9, R4, R8 ;  /* 0x0000000409137224 */ /* 0x000fe400078e0208 */
[----:B------:R-:W-:-:S04]  /*06b0*/  IMAD.WIDE R14, R11, 0x4, R2 ;  /* 0x000000040b0e7825 */ /* 0x000fc800078e0202 */
[----:B------:R-:W-:Y:S01]  /*06c0*/  IMAD R21, R9, R4, R6 ;  /* 0x0000000409157224 */ /* 0x000fe200078e0206 */
[----:B------:R0:W3:Y:S01]  /*06d0*/  LDG.E R10, desc[UR4][R14.64] ;  /* 0x000000040e0a7981 */ /* 0x0000e2000c1e1900 */
[----:B------:R-:W-:-:S04]  /*06e0*/  IMAD.WIDE R18, R19, 0x4, R2 ;  /* 0x0000000413127825 */ /* 0x000fc800078e0202 */
[----:B------:R-:W-:Y:S01]  /*06f0*/  IMAD.WIDE R20, R21, 0x4, R2 ;  /* 0x0000000415147825 */ /* 0x000fe200078e0202 */
[----:B------:R-:W4:Y:S03]  /*0700*/  LDG.E R9, desc[UR4][R18.64] ;  /* 0x0000000412097981 */ /* 0x000f26000c1e1900 */
[----:B------:R-:W-:Y:S01]  /*0710*/  IMAD R23, R13, R4, R8 ;  /* 0x000000040d177224 */ /* 0x000fe200078e0208 */
[----:B------:R-:W5:Y:S03]  /*0720*/  LDG.E R11, desc[UR4][R20.64] ;  /* 0x00000004140b7981 */ /* 0x000f66000c1e1900 */
[----:B------:R-:W-:-:S04]  /*0730*/  IMAD.WIDE R22, R23, 0x4, R2 ;  /* 0x0000000417167825 */ /* 0x000fc800078e0202 */
[-C--:B------:R-:W-:Y:S01]  /*0740*/  IMAD R13, R13, R4.reuse, R6 ;  /* 0x000000040d0d7224 */ /* 0x080fe200078e0206 */
[----:B------:R-:W5:Y:S01]  /*0750*/  LDG.E R12, desc[UR4][R22.64] ;  /* 0x00000004160c7981 */ /* 0x000f62000c1e1900 */
[----:B0-----:R-:W-:Y:S02]  /*0760*/  IMAD R15, R5, R4, R8 ;  /* 0x00000004050f7224 */ /* 0x001fe400078e0208 */
[----:B------:R-:W-:-:S04]  /*0770*/  IMAD.WIDE R16, R13, 0x4, R2 ;  /* 0x000000040d107825 */ /* 0x000fc800078e0202 */
[----:B------:R-:W-:Y:S02]  /*0780*/  IMAD.WIDE R14, R15, 0x4, R2 ;  /* 0x000000040f0e7825 */ /* 0x000fe400078e0202 */
[----:B------:R-:W5:Y:S02]  /*0790*/  LDG.E R16, desc[UR4][R16.64] ;  /* 0x0000000410107981 */ /* 0x000f64000c1e1900 */
[----:B------:R-:W-:Y:S02]  /*07a0*/  IMAD R5, R5, R4, R6 ;  /* 0x0000000405057224 */ /* 0x000fe400078e0206 */
[----:B------:R-:W5:Y:S02]  /*07b0*/  LDG.E R14, desc[UR4][R14.64] ;  /* 0x000000040e0e7981 */ /* 0x000f64000c1e1900 */
[----:B------:R-:W-:-:S04]  /*07c0*/  IMAD.WIDE R4, R5, 0x4, R2 ;  /* 0x0000000405047825 */ /* 0x000fc800078e0202 */
[----:B------:R-:W-:Y:S02]  /*07d0*/  IMAD.WIDE R2, R7, 0x4, R2 ;  /* 0x0000000407027825 */ /* 0x000fe400078e0202 */
[----:B------:R-:W5:Y:S04]  /*07e0*/  LDG.E R4, desc[UR4][R4.64] ;  /* 0x0000000404047981 */ /* 0x000f68000c1e1900 */
[----:B------:R0:W5:Y:S01]  /*07f0*/  LDG.E R2, desc[UR4][R2.64] ;  /* 0x0000000402027981 */ /* 0x000162000c1e1900 */
[----:B------:R-:W-:Y:S01]  /*0800*/  HFMA2 R6, -RZ, RZ, 0, 1.1920928955078125e-07 ;  /* 0x00000002ff067431 */ /* 0x000fe200000001ff */
[----:B------:R-:W-:Y:S01]  /*0810*/  BSSY.RECONVERGENT B0, `(.L_x_4) ;  /* 0x0000021000007945 */ /* 0x000fe20003800200 */
[----:B--2---:R-:W-:Y:S02]  /*0820*/  ISETP.NE.AND P2, PT, R0, RZ, PT ;  /* 0x000000ff0000720c */ /* 0x004fe40003f45270 */
[----:B---3--:R-:W-:-:S04]  /*0830*/  ISETP.NE.AND P0, PT, R10, RZ, PT ;  /* 0x000000ff0a00720c */ /* 0x008fc80003f05270 */
[----:B------:R-:W-:Y:S02]  /*0840*/  SEL R0, RZ, 0x1, !P0 ;  /* 0x00000001ff007807 */ /* 0x000fe40004000000 */
[----:B----4-:R-:W-:-:S05]  /*0850*/  ISETP.NE.AND P1, PT, R9, RZ, PT ;  /* 0x000000ff0900720c */ /* 0x010fca0003f25270 */
[----:B------:R-:W-:Y:S02]  /*0860*/  @P2 SEL R0, R6, 0x1, P0 ;  /* 0x0000000106002807 */ /* 0x000fe40000000000 */
[----:B-----5:R-:W-:Y:S02]  /*0870*/  ISETP.NE.AND P0, PT, R11, RZ, PT ;  /* 0x000000ff0b00720c */ /* 0x020fe40003f05270 */
[----:B------:R-:W-:Y:S02]  /*0880*/  SEL R9, RZ, 0x1, !P1 ;  /* 0x00000001ff097807 */ /* 0x000fe40004800000 */
[----:B------:R-:W-:-:S03]  /*0890*/  ISETP.NE.AND P1, PT, R12, RZ, PT ;  /* 0x000000ff0c00720c */ /* 0x000fc60003f25270 */
[----:B------:R-:W-:-:S04]  /*08a0*/  IMAD.IADD R0, R0, 0x1, R9 ;  /* 0x0000000100007824 */ /* 0x000fc800078e0209 */
[C---:B0-----:R-:W-:Y:S02]  /*08b0*/  VIADD R3, R0.reuse, 0x1 ;  /* 0x0000000100037836 */ /* 0x041fe40000000000 */
[----:B------:R-:W-:Y:S02]  /*08c0*/  @!P0 IADD3 R3, PT, PT, R0, RZ, RZ ;  /* 0x000000ff00038210 */ /* 0x000fe40007ffe0ff */
[----:B------:R-:W-:-:S03]  /*08d0*/  ISETP.NE.AND P0, PT, R16, RZ, PT ;  /* 0x000000ff1000720c */ /* 0x000fc60003f05270 */
[----:B------:R-:W-:Y:S02]  /*08e0*/  VIADD R0, R3, 0x1 ;  /* 0x0000000103007836 */ /* 0x000fe40000000000 */
[----:B------:R-:W-:Y:S01]  /*08f0*/  @!P1 IMAD.MOV R0, RZ, RZ, R3 ;  /* 0x000000ffff009224 */ /* 0x000fe200078e0203 */
[----:B------:R-:W-:-:S04]  /*0900*/  ISETP.NE.AND P1, PT, R14, RZ, PT ;  /* 0x000000ff0e00720c */ /* 0x000fc80003f25270 */
[----:B------:R-:W-:-:S03]  /*0910*/  IADD3 R3, PT, PT, R0, 0x1, RZ ;  /* 0x0000000100037810 */ /* 0x000fc60007ffe0ff */
[----:B------:R-:W-:Y:S01]  /*0920*/  @!P0 IMAD.MOV R3, RZ, RZ, R0 ;  /* 0x000000ffff038224 */ /* 0x000fe200078e0200 */
[----:B------:R-:W-:-:S03]  /*0930*/  ISETP.NE.AND P0, PT, R4, RZ, PT ;  /* 0x000000ff0400720c */ /* 0x000fc60003f05270 */
[C---:B------:R-:W-:Y:S02]  /*0940*/  VIADD R4, R3.reuse, 0x1 ;  /* 0x0000000103047836 */ /* 0x040fe40000000000 */
[----:B------:R-:W-:Y:S02]  /*0950*/  @!P1 IADD3 R4, PT, PT, R3, RZ, RZ ;  /* 0x000000ff03049210 */ /* 0x000fe40007ffe0ff */
[----:B------:R-:W-:-:S03]  /*0960*/  ISETP.NE.AND P1, PT, R2, RZ, PT ;  /* 0x000000ff0200720c */ /* 0x000fc60003f25270 */
[----:B------:R-:W-:-:S03]  /*0970*/  VIADD R0, R4, 0x1 ;  /* 0x0000000104007836 */ /* 0x000fc60000000000 */
[----:B------:R-:W-:-:S07]  /*0980*/  @!P0 IADD3 R0, PT, PT, R4, RZ, RZ ;  /* 0x000000ff04008210 */ /* 0x000fce0007ffe0ff */
[----:B------:R-:W-:Y:S05]  /*0990*/  @!P1 BRA `(.L_x_5) ;  /* 0x0000000000189947 */ /* 0x000fea0003800000 */
[----:B------:R-:W-:Y:S02]  /*09a0*/  ISETP.NE.AND P1, PT, R2, 0x1, PT ;  /* 0x000000010200780c */ /* 0x000fe40003f25270 */
[----:B------:R-:W-:-:S11]  /*09b0*/  PLOP3.LUT P0, PT, PT, PT, PT, 0x8, 0x80 ;  /* 0x000000000080781c */ /* 0x000fd60003f0e170 */
[----:B------:R-:W-:Y:S05]  /*09c0*/  @P1 BRA `(.L_x_6) ;  /* 0x0000000000141947 */ /* 0x000fea0003800000 */
[----:B------:R-:W-:-:S04]  /*09d0*/  LOP3.LUT R0, R0, 0xfffffffe, RZ, 0xc0, !PT ;  /* 0xfffffffe00007812 */ /* 0x000fc800078ec0ff */
[----:B------:R-:W-:Y:S01]  /*09e0*/  ISETP.EQ.AND P0, PT, R0, 0x2, PT ;  /* 0x000000020000780c */ /* 0x000fe20003f02270 */
[----:B------:R-:W-:-:S12]  /*09f0*/  BRA `(.L_x_6) ;  /* 0x0000000000087947 */ /* 0x000fd80003800000 */
.L_x_5:
[----:B------:R-:W-:-:S04]  /*0a00*/  ISETP.NE.AND P0, PT, R0, 0x6, PT ;  /* 0x000000060000780c */ /* 0x000fc80003f05270 */
[----:B------:R-:W-:-:S13]  /*0a10*/  ISETP.EQ.OR P0, PT, R0, 0x3, !P0 ;  /* 0x000000030000780c */ /* 0x000fda0004702670 */
.L_x_6:
[----:B------:R-:W-:Y:S05]  /*0a20*/  BSYNC.RECONVERGENT B0 ;  /* 0x0000000000007941 */ /* 0x000fea0003800200 */
.L_x_4:
[----:B------:R-:W0:Y:S01]  /*0a30*/  LDC.64 R2, c[0x0][0x380] ;  /* 0x0000e000ff027b82 */ /* 0x000e220000000a00 */
[----:B------:R-:W-:Y:S01]  /*0a40*/  SEL R5, RZ, 0x1, !P0 ;  /* 0x00000001ff057807 */ /* 0x000fe20004000000 */
[----:B0-----:R-:W-:-:S05]  /*0a50*/  IMAD.WIDE R2, R7, 0x4, R2 ;  /* 0x0000000407027825 */ /* 0x001fca00078e0202 */
[----:B------:R-:W-:Y:S01]  /*0a60*/  STG.E desc[UR4][R2.64], R5 ;  /* 0x0000000502007986 */ /* 0x000fe2000c101904 */
[----:B------:R-:W-:Y:S05]  /*0a70*/  EXIT ;  /* 0x000000000000794d */ /* 0x000fea0003800000 */
.L_x_7:
        /* <DEDUP_REMOVED lines=16> */
.L_x_9:


//--------------------- .nv.shared.reserved.0     --------------------------
	.section	.nv.shared.reserved.0,"aw",@nobits
	.weak		__nv_reservedSMEM_offset_0_alias
	.size		__nv_reservedSMEM_offset_0_alias, 0, 64
	.other		__nv_reservedSMEM_offset_0_alias,@"STO_CUDA_RESERVED_SHARED STV_DEFAULT"
__nv_reservedSMEM_offset_0_alias:
	.zero		0
	.zero		64


//--------------------- .nv.constant0._Z20deviceIterationNotIfPiS_ii --------------------------
	.section	.nv.constant0._Z20deviceIterationNotIfPiS_ii,"a",@progbits
	.sectionflags	@""
	.align	4
.nv.constant0._Z20deviceIterationNotIfPiS_ii:
	.zero		920


//--------------------- .nv.constant0._Z15deviceIterationPiS_ii --------------------------
	.section	.nv.constant0._Z15deviceIterationPiS_ii,"a",@progbits
	.sectionflags	@""
	.align	4
.nv.constant0._Z15deviceIterationPiS_ii:
	.zero		920


//--------------------- SYMBOLS --------------------------

	.type		.nv.reservedSmem.offset0,@object
	.size		.nv.reservedSmem.offset0,0x4
